//
// Generated by NVIDIA NVVM Compiler
//
// Compiler Build ID: CL-36424714
// Cuda compilation tools, release 13.0, V13.0.88
// Based on NVVM 20.0.0
//

.version 9.0
.target sm_100
.address_size 64

	// .globl	_Z4scanPiS_i

.visible .entry _Z4scanPiS_i(
	.param .u64 .ptr .align 1 _Z4scanPiS_i_param_0,
	.param .u64 .ptr .align 1 _Z4scanPiS_i_param_1,
	.param .u32 _Z4scanPiS_i_param_2
)
{
	.reg .pred 	%p<4>;
	.reg .b32 	%r<15>;
	.reg .b64 	%rd<10>;

	ld.param.u64 	%rd4, [_Z4scanPiS_i_param_0];
	ld.param.u64 	%rd5, [_Z4scanPiS_i_param_1];
	ld.param.u32 	%r4, [_Z4scanPiS_i_param_2];
	cvta.to.global.u64 	%rd1, %rd5;
	mov.u32 	%r5, %ctaid.x;
	mov.u32 	%r6, %ntid.x;
	mov.u32 	%r7, %tid.x;
	mad.lo.s32 	%r1, %r5, %r6, %r7;
	setp.lt.s32 	%p1, %r4, 2;
	@%p1 bra 	$L__BB0_5;
	cvta.to.global.u64 	%rd6, %rd4;
	mul.wide.s32 	%rd7, %r1, 4;
	add.s64 	%rd2, %rd6, %rd7;
	add.s64 	%rd3, %rd1, %rd7;
	mov.b32 	%r14, 1;
$L__BB0_2:
	ld.global.u32 	%r9, [%rd2];
	st.global.u32 	[%rd3], %r9;
	bar.sync 	0;
	setp.lt.s32 	%p2, %r1, %r14;
	@%p2 bra 	$L__BB0_4;
	sub.s32 	%r10, %r1, %r14;
	mul.wide.s32 	%rd8, %r10, 4;
	add.s64 	%rd9, %rd1, %rd8;
	ld.global.u32 	%r11, [%rd9];
	ld.global.u32 	%r12, [%rd2];
	add.s32 	%r13, %r12, %r11;
	st.global.u32 	[%rd2], %r13;
$L__BB0_4:
	bar.sync 	0;
	shl.b32 	%r14, %r14, 1;
	setp.lt.s32 	%p3, %r14, %r4;
	@%p3 bra 	$L__BB0_2;
$L__BB0_5:
	ret;

}
	// .globl	_Z10set_bucketPiS_
.visible .entry _Z10set_bucketPiS_(
	.param .u64 .ptr .align 1 _Z10set_bucketPiS__param_0,
	.param .u64 .ptr .align 1 _Z10set_bucketPiS__param_1
)
{
	.reg .b32 	%r<7>;
	.reg .b64 	%rd<9>;

	ld.param.u64 	%rd1, [_Z10set_bucketPiS__param_0];
	ld.param.u64 	%rd2, [_Z10set_bucketPiS__param_1];
	cvta.to.global.u64 	%rd3, %rd1;
	cvta.to.global.u64 	%rd4, %rd2;
	mov.u32 	%r1, %ctaid.x;
	mov.u32 	%r2, %ntid.x;
	mov.u32 	%r3, %tid.x;
	mad.lo.s32 	%r4, %r1, %r2, %r3;
	mul.wide.s32 	%rd5, %r4, 4;
	add.s64 	%rd6, %rd4, %rd5;
	ld.global.u32 	%r5, [%rd6];
	mul.wide.s32 	%rd7, %r5, 4;
	add.s64 	%rd8, %rd3, %rd7;
	atom.global.add.u32 	%r6, [%rd8], 1;
	ret;

}
	// .globl	_Z10set_offsetPiS_
.visible .entry _Z10set_offsetPiS_(
	.param .u64 .ptr .align 1 _Z10set_offsetPiS__param_0,
	.param .u64 .ptr .align 1 _Z10set_offsetPiS__param_1
)
{
	.reg .pred 	%p<2>;
	.reg .b32 	%r<7>;
	.reg .b64 	%rd<9>;

	ld.param.u64 	%rd1, [_Z10set_offsetPiS__param_0];
	ld.param.u64 	%rd2, [_Z10set_offsetPiS__param_1];
	mov.u32 	%r2, %ctaid.x;
	mov.u32 	%r3, %ntid.x;
	mov.u32 	%r4, %tid.x;
	mad.lo.s32 	%r1, %r2, %r3, %r4;
	setp.lt.s32 	%p1, %r1, 1;
	@%p1 bra 	$L__BB2_2;
	cvta.to.global.u64 	%rd3, %rd2;
	cvta.to.global.u64 	%rd4, %rd1;
	add.s32 	%r5, %r1, -1;
	mul.wide.u32 	%rd5, %r5, 4;
	add.s64 	%rd6, %rd3, %rd5;
	ld.global.u32 	%r6, [%rd6];
	mul.wide.u32 	%rd7, %r1, 4;
	add.s64 	%rd8, %rd4, %rd7;
	st.global.u32 	[%rd8], %r6;
$L__BB2_2:
	ret;

}
	// .globl	_Z7set_keyPiS_S_
.visible .entry _Z7set_keyPiS_S_(
	.param .u64 .ptr .align 1 _Z7set_keyPiS_S__param_0,
	.param .u64 .ptr .align 1 _Z7set_keyPiS_S__param_1,
	.param .u64 .ptr .align 1 _Z7set_keyPiS_S__param_2
)
{
	.reg .pred 	%p<3>;
	.reg .b32 	%r<12>;
	.reg .b64 	%rd<12>;

	ld.param.u64 	%rd4, [_Z7set_keyPiS_S__param_0];
	ld.param.u64 	%rd5, [_Z7set_keyPiS_S__param_1];
	ld.param.u64 	%rd6, [_Z7set_keyPiS_S__param_2];
	cvta.to.global.u64 	%rd7, %rd6;
	cvta.to.global.u64 	%rd8, %rd5;
	mov.u32 	%r5, %ctaid.x;
	mov.u32 	%r6, %ntid.x;
	mov.u32 	%r7, %tid.x;
	mad.lo.s32 	%r1, %r5, %r6, %r7;
	mul.wide.s32 	%rd9, %r1, 4;
	add.s64 	%rd1, %rd8, %rd9;
	add.s64 	%rd2, %rd7, %rd9;
	ld.global.u32 	%r8, [%rd2];
	setp.lt.s32 	%p1, %r8, 1;
	@%p1 bra 	$L__BB3_3;
	ld.global.u32 	%r11, [%rd1];
	cvta.to.global.u64 	%rd3, %rd4;
$L__BB3_2:
	add.s32 	%r4, %r11, 1;
	mul.wide.s32 	%rd10, %r11, 4;
	add.s64 	%rd11, %rd3, %rd10;
	st.global.u32 	[%rd11], %r1;
	ld.global.u32 	%r9, [%rd2];
	add.s32 	%r10, %r9, -1;
	st.global.u32 	[%rd2], %r10;
	setp.gt.s32 	%p2, %r9, 1;
	mov.u32 	%r11, %r4;
	@%p2 bra 	$L__BB3_2;
$L__BB3_3:
	ret;

}


// ===== COMPILED SASS (sm_100) =====

	.target	sm_100

	.elftype	@"ET_EXEC"


//--------------------- .note.nv.tkinfo           --------------------------
	.section	.note.nv.tkinfo,"",@"SHT_NOTE"
	.sectionflags	@"SHF_NOTE_NV_TKINFO"
	.tkinfo
        /*0018*/ 	.word	0x00000002
        /*0030*/ 	.string	""
        /*0030*/ 	.string	"ptxas"
        /*0030*/ 	.string	"Cuda compilation tools, release 13.0, V13.0.88"
        /*0030*/ 	.string	"Build cuda_13.0.r13.0/compiler.36424714_0"
        /*0030*/ 	.string	"-arch sm_100 -m 64 "



//--------------------- .note.nv.cuinfo           --------------------------
	.section	.note.nv.cuinfo,"",@"SHT_NOTE"
	.sectionflags	@"SHF_NOTE_NV_CUINFO"
        /*0018*/ 	.short	0x0002
        /*001a*/ 	.short	0x0064
        /*001c*/ 	.short	0x0082
	.zero		2


//--------------------- .nv.info                  --------------------------
	.section	.nv.info,"",@"SHT_CUDA_INFO"
	.align	4


	//----- nvinfo : EIATTR_REGCOUNT
	.align		4
        /*0000*/ 	.byte	0x04, 0x2f
        /*0002*/ 	.short	(.L_1 - .L_0)
	.align		4
.L_0:
        /*0004*/ 	.word	index@(_Z4scanPiS_i)
        /*0008*/ 	.word	0x00000010


	//----- nvinfo : EIATTR_FRAME_SIZE
	.align		4
.L_1:
        /*000c*/ 	.byte	0x04, 0x11
        /*000e*/ 	.short	(.L_3 - .L_2)
	.align		4
.L_2:
        /*0010*/ 	.word	index@(_Z4scanPiS_i)
        /*0014*/ 	.word	0x00000000


	//----- nvinfo : EIATTR_REGCOUNT
	.align		4
.L_3:
        /*0018*/ 	.byte	0x04, 0x2f
        /*001a*/ 	.short	(.L_5 - .L_4)
	.align		4
.L_4:
        /*001c*/ 	.word	index@(_Z10set_bucketPiS_)
        /*0020*/ 	.word	0x0000000a


	//----- nvinfo : EIATTR_FRAME_SIZE
	.align		4
.L_5:
        /*0024*/ 	.byte	0x04, 0x11
        /*0026*/ 	.short	(.L_7 - .L_6)
	.align		4
.L_6:
        /*0028*/ 	.word	index@(_Z10set_bucketPiS_)
        /*002c*/ 	.word	0x00000000


	//----- nvinfo : EIATTR_REGCOUNT
	.align		4
.L_7:
        /*0030*/ 	.byte	0x04, 0x2f
        /*0032*/ 	.short	(.L_9 - .L_8)
	.align		4
.L_8:
        /*0034*/ 	.word	index@(_Z10set_offsetPiS_)
        /*0038*/ 	.word	0x0000000a


	//----- nvinfo : EIATTR_FRAME_SIZE
	.align		4
.L_9:
        /*003c*/ 	.byte	0x04, 0x11
        /*003e*/ 	.short	(.L_11 - .L_10)
	.align		4
.L_10:
        /*0040*/ 	.word	index@(_Z10set_offsetPiS_)
        /*0044*/ 	.word	0x00000000


	//----- nvinfo : EIATTR_REGCOUNT
	.align		4
.L_11:
        /*0048*/ 	.byte	0x04, 0x2f
        /*004a*/ 	.short	(.L_13 - .L_12)
	.align		4
.L_12:
        /*004c*/ 	.word	index@(_Z7set_keyPiS_S_)
        /*0050*/ 	.word	0x00000010


	//----- nvinfo : EIATTR_FRAME_SIZE
	.align		4
.L_13:
        /*0054*/ 	.byte	0x04, 0x11
        /*0056*/ 	.short	(.L_15 - .L_14)
	.align		4
.L_14:
        /*0058*/ 	.word	index@(_Z7set_keyPiS_S_)
        /*005c*/ 	.word	0x00000000


	//----- nvinfo : EIATTR_MIN_STACK_SIZE
	.align		4
.L_15:
        /*0060*/ 	.byte	0x04, 0x12
        /*0062*/ 	.short	(.L_17 - .L_16)
	.align		4
.L_16:
        /*0064*/ 	.word	index@(_Z7set_keyPiS_S_)
        /*0068*/ 	.word	0x00000000


	//----- nvinfo : EIATTR_MIN_STACK_SIZE
	.align		4
.L_17:
        /*006c*/ 	.byte	0x04, 0x12
        /*006e*/ 	.short	(.L_19 - .L_18)
	.align		4
.L_18:
        /*0070*/ 	.word	index@(_Z10set_offsetPiS_)
        /*0074*/ 	.word	0x00000000


	//----- nvinfo : EIATTR_MIN_STACK_SIZE
	.align		4
.L_19:
        /*0078*/ 	.byte	0x04, 0x12
        /*007a*/ 	.short	(.L_21 - .L_20)
	.align		4
.L_20:
        /*007c*/ 	.word	index@(_Z10set_bucketPiS_)
        /*0080*/ 	.word	0x00000000


	//----- nvinfo : EIATTR_MIN_STACK_SIZE
	.align		4
.L_21:
        /*0084*/ 	.byte	0x04, 0x12
        /*0086*/ 	.short	(.L_23 - .L_22)
	.align		4
.L_22:
        /*0088*/ 	.word	index@(_Z4scanPiS_i)
        /*008c*/ 	.word	0x00000000
.L_23:


//--------------------- .nv.compat                --------------------------
	.section	.nv.compat,"",@"SHT_CUDA_COMPAT_INFO"
	.align	4
        /*0000*/ 	.byte	0x02, 0x09, 0x00, 0x00, 0x02, 0x02, 0x01, 0x00, 0x02, 0x05, 0x05, 0x00, 0x03, 0x07, 0x01, 0x01
        /*0010*/ 	.byte	0x02, 0x03, 0x00, 0x00, 0x02, 0x06, 0x01, 0x00, 0x04, 0x0b, 0x08, 0x00, 0x09, 0x00, 0x00, 0x00
        /*0020*/ 	.byte	0x00, 0x00, 0x00, 0x00


//--------------------- .nv.info._Z7set_keyPiS_S_ --------------------------
	.section	.nv.info._Z7set_keyPiS_S_,"",@"SHT_CUDA_INFO"
	.sectionflags	@""
	.align	4


	//----- nvinfo : EIATTR_CUDA_API_VERSION
	.align		4
        /*0000*/ 	.byte	0x04, 0x37
        /*0002*/ 	.short	(.L_25 - .L_24)
.L_24:
        /*0004*/ 	.word	0x00000082


	//----- nvinfo : EIATTR_KPARAM_INFO
	.align		4
.L_25:
        /*0008*/ 	.byte	0x04, 0x17
        /*000a*/ 	.short	(.L_27 - .L_26)
.L_26:
        /*000c*/ 	.word	0x00000000
        /*0010*/ 	.short	0x0002
        /*0012*/ 	.short	0x0010
        /*0014*/ 	.byte	0x00, 0xf5, 0x21, 0x00


	//----- nvinfo : EIATTR_KPARAM_INFO
	.align		4
.L_27:
        /*0018*/ 	.byte	0x04, 0x17
        /*001a*/ 	.short	(.L_29 - .L_28)
.L_28:
        /*001c*/ 	.word	0x00000000
        /*0020*/ 	.short	0x0001
        /*0022*/ 	.short	0x0008
        /*0024*/ 	.byte	0x00, 0xf5, 0x21, 0x00


	//----- nvinfo : EIATTR_KPARAM_INFO
	.align		4
.L_29:
        /*0028*/ 	.byte	0x04, 0x17
        /*002a*/ 	.short	(.L_31 - .L_30)
.L_30:
        /*002c*/ 	.word	0x00000000
        /*0030*/ 	.short	0x0000
        /*0032*/ 	.short	0x0000
        /*0034*/ 	.byte	0x00, 0xf5, 0x21, 0x00


	//----- nvinfo : EIATTR_SPARSE_MMA_MASK
	.align		4
.L_31:
        /*0038*/ 	.byte	0x03, 0x50
        /*003a*/ 	.short	0x0000


	//----- nvinfo : EIATTR_MAXREG_COUNT
	.align		4
        /*003c*/ 	.byte	0x03, 0x1b
        /*003e*/ 	.short	0x00ff


	//----- nvinfo : EIATTR_MERCURY_ISA_VERSION
	.align		4
        /*0040*/ 	.byte	0x03, 0x5f
        /*0042*/ 	.short	0x0101


	//----- nvinfo : EIATTR_VRC_CTA_INIT_COUNT
	.align		4
        /*0044*/ 	.byte	0x02, 0x4a
	.zero		1
	.zero		1


	//----- nvinfo : EIATTR_EXIT_INSTR_OFFSETS
	.align		4
        /*0048*/ 	.byte	0x04, 0x1c
        /*004a*/ 	.short	(.L_33 - .L_32)


	//   ....[0]....
.L_32:
        /*004c*/ 	.word	0x000000a0


	//   ....[1]....
        /*0050*/ 	.word	0x00000170


	//----- nvinfo : EIATTR_CRS_STACK_SIZE
	.align		4
.L_33:
        /*0054*/ 	.byte	0x04, 0x1e
        /*0056*/ 	.short	(.L_35 - .L_34)
.L_34:
        /*0058*/ 	.word	0x00000000


	//----- nvinfo : EIATTR_CBANK_PARAM_SIZE
	.align		4
.L_35:
        /*005c*/ 	.byte	0x03, 0x19
        /*005e*/ 	.short	0x0018


	//----- nvinfo : EIATTR_PARAM_CBANK
	.align		4
        /*0060*/ 	.byte	0x04, 0x0a
        /*0062*/ 	.short	(.L_37 - .L_36)
	.align		4
.L_36:
        /*0064*/ 	.word	index@(.nv.constant0._Z7set_keyPiS_S_)
        /*0068*/ 	.short	0x0380
        /*006a*/ 	.short	0x0018


	//----- nvinfo : EIATTR_SW_WAR
	.align		4
.L_37:
        /*006c*/ 	.byte	0x04, 0x36
        /*006e*/ 	.short	(.L_39 - .L_38)
.L_38:
        /*0070*/ 	.word	0x00000008
.L_39:


//--------------------- .nv.info._Z10set_offsetPiS_ --------------------------
	.section	.nv.info._Z10set_offsetPiS_,"",@"SHT_CUDA_INFO"
	.sectionflags	@""
	.align	4


	//----- nvinfo : EIATTR_CUDA_API_VERSION
	.align		4
        /*0000*/ 	.byte	0x04, 0x37
        /*0002*/ 	.short	(.L_41 - .L_40)
.L_40:
        /*0004*/ 	.word	0x00000082


	//----- nvinfo : EIATTR_KPARAM_INFO
	.align		4
.L_41:
        /*0008*/ 	.byte	0x04, 0x17
        /*000a*/ 	.short	(.L_43 - .L_42)
.L_42:
        /*000c*/ 	.word	0x00000000
        /*0010*/ 	.short	0x0001
        /*0012*/ 	.short	0x0008
        /*0014*/ 	.byte	0x00, 0xf5, 0x21, 0x00


	//----- nvinfo : EIATTR_KPARAM_INFO
	.align		4
.L_43:
        /*0018*/ 	.byte	0x04, 0x17
        /*001a*/ 	.short	(.L_45 - .L_44)
.L_44:
        /*001c*/ 	.word	0x00000000
        /*0020*/ 	.short	0x0000
        /*0022*/ 	.short	0x0000
        /*0024*/ 	.byte	0x00, 0xf5, 0x21, 0x00


	//----- nvinfo : EIATTR_SPARSE_MMA_MASK
	.align		4
.L_45:
        /*0028*/ 	.byte	0x03, 0x50
        /*002a*/ 	.short	0x0000


	//----- nvinfo : EIATTR_MAXREG_COUNT
	.align		4
        /*002c*/ 	.byte	0x03, 0x1b
        /*002e*/ 	.short	0x00ff


	//----- nvinfo : EIATTR_MERCURY_ISA_VERSION
	.align		4
        /*0030*/ 	.byte	0x03, 0x5f
        /*0032*/ 	.short	0x0101


	//----- nvinfo : EIATTR_VRC_CTA_INIT_COUNT
	.align		4
        /*0034*/ 	.byte	0x02, 0x4a
	.zero		1
	.zero		1


	//----- nvinfo : EIATTR_EXIT_INSTR_OFFSETS
	.align		4
        /*0038*/ 	.byte	0x04, 0x1c
        /*003a*/ 	.short	(.L_47 - .L_46)


	//   ....[0]....
.L_46:
        /*003c*/ 	.word	0x00000060


	//   ....[1]....
        /*0040*/ 	.word	0x000000f0


	//----- nvinfo : EIATTR_CBANK_PARAM_SIZE
	.align		4
.L_47:
        /*0044*/ 	.byte	0x03, 0x19
        /*0046*/ 	.short	0x0010


	//----- nvinfo : EIATTR_PARAM_CBANK
	.align		4
        /*0048*/ 	.byte	0x04, 0x0a
        /*004a*/ 	.short	(.L_49 - .L_48)
	.align		4
.L_48:
        /*004c*/ 	.word	index@(.nv.constant0._Z10set_offsetPiS_)
        /*0050*/ 	.short	0x0380
        /*0052*/ 	.short	0x0010


	//----- nvinfo : EIATTR_SW_WAR
	.align		4
.L_49:
        /*0054*/ 	.byte	0x04, 0x36
        /*0056*/ 	.short	(.L_51 - .L_50)
.L_50:
        /*0058*/ 	.word	0x00000008
.L_51:


//--------------------- .nv.info._Z10set_bucketPiS_ --------------------------
	.section	.nv.info._Z10set_bucketPiS_,"",@"SHT_CUDA_INFO"
	.sectionflags	@""
	.align	4


	//----- nvinfo : EIATTR_CUDA_API_VERSION
	.align		4
        /*0000*/ 	.byte	0x04, 0x37
        /*0002*/ 	.short	(.L_53 - .L_52)
.L_52:
        /*0004*/ 	.word	0x00000082


	//----- nvinfo : EIATTR_KPARAM_INFO
	.align		4
.L_53:
        /*0008*/ 	.byte	0x04, 0x17
        /*000a*/ 	.short	(.L_55 - .L_54)
.L_54:
        /*000c*/ 	.word	0x00000000
        /*0010*/ 	.short	0x0001
        /*0012*/ 	.short	0x0008
        /*0014*/ 	.byte	0x00, 0xf5, 0x21, 0x00


	//----- nvinfo : EIATTR_KPARAM_INFO
	.align		4
.L_55:
        /*0018*/ 	.byte	0x04, 0x17
        /*001a*/ 	.short	(.L_57 - .L_56)
.L_56:
        /*001c*/ 	.word	0x00000000
        /*0020*/ 	.short	0x0000
        /*0022*/ 	.short	0x0000
        /*0024*/ 	.byte	0x00, 0xf5, 0x21, 0x00


	//----- nvinfo : EIATTR_SPARSE_MMA_MASK
	.align		4
.L_57:
        /*0028*/ 	.byte	0x03, 0x50
        /*002a*/ 	.short	0x0000


	//----- nvinfo : EIATTR_MAXREG_COUNT
	.align		4
        /*002c*/ 	.byte	0x03, 0x1b
        /*002e*/ 	.short	0x00ff


	//----- nvinfo : EIATTR_MERCURY_ISA_VERSION
	.align		4
        /*0030*/ 	.byte	0x03, 0x5f
        /*0032*/ 	.short	0x0101


	//----- nvinfo : EIATTR_VRC_CTA_INIT_COUNT
	.align		4
        /*0034*/ 	.byte	0x02, 0x4a
	.zero		1
	.zero		1


	//----- nvinfo : EIATTR_EXIT_INSTR_OFFSETS
	.align		4
        /*0038*/ 	.byte	0x04, 0x1c
        /*003a*/ 	.short	(.L_59 - .L_58)


	//   ....[0]....
.L_58:
        /*003c*/ 	.word	0x000000d0


	//----- nvinfo : EIATTR_CBANK_PARAM_SIZE
	.align		4
.L_59:
        /*0040*/ 	.byte	0x03, 0x19
        /*0042*/ 	.short	0x0010


	//----- nvinfo : EIATTR_PARAM_CBANK
	.align		4
        /*0044*/ 	.byte	0x04, 0x0a
        /*0046*/ 	.short	(.L_61 - .L_60)
	.align		4
.L_60:
        /*0048*/ 	.word	index@(.nv.constant0._Z10set_bucketPiS_)
        /*004c*/ 	.short	0x0380
        /*004e*/ 	.short	0x0010


	//----- nvinfo : EIATTR_SW_WAR
	.align		4
.L_61:
        /*0050*/ 	.byte	0x04, 0x36
        /*0052*/ 	.short	(.L_63 - .L_62)
.L_62:
        /*0054*/ 	.word	0x00000008
.L_63:


//--------------------- .nv.info._Z4scanPiS_i     --------------------------
	.section	.nv.info._Z4scanPiS_i,"",@"SHT_CUDA_INFO"
	.sectionflags	@""
	.align	4


	//----- nvinfo : EIATTR_CUDA_API_VERSION
	.align		4
        /*0000*/ 	.byte	0x04, 0x37
        /*0002*/ 	.short	(.L_65 - .L_64)
.L_64:
        /*0004*/ 	.word	0x00000082


	//----- nvinfo : EIATTR_KPARAM_INFO
	.align		4
.L_65:
        /*0008*/ 	.byte	0x04, 0x17
        /*000a*/ 	.short	(.L_67 - .L_66)
.L_66:
        /*000c*/ 	.word	0x00000000
        /*0010*/ 	.short	0x0002
        /*0012*/ 	.short	0x0010
        /*0014*/ 	.byte	0x00, 0xf0, 0x11, 0x00


	//----- nvinfo : EIATTR_KPARAM_INFO
	.align		4
.L_67:
        /*0018*/ 	.byte	0x04, 0x17
        /*001a*/ 	.short	(.L_69 - .L_68)
.L_68:
        /*001c*/ 	.word	0x00000000
        /*0020*/ 	.short	0x0001
        /*0022*/ 	.short	0x0008
        /*0024*/ 	.byte	0x00, 0xf5, 0x21, 0x00


	//----- nvinfo : EIATTR_KPARAM_INFO
	.align		4
.L_69:
        /*0028*/ 	.byte	0x04, 0x17
        /*002a*/ 	.short	(.L_71 - .L_70)
.L_70:
        /*002c*/ 	.word	0x00000000
        /*0030*/ 	.short	0x0000
        /*0032*/ 	.short	0x0000
        /*0034*/ 	.byte	0x00, 0xf5, 0x21, 0x00


	//----- nvinfo : EIATTR_SPARSE_MMA_MASK
	.align		4
.L_71:
        /*0038*/ 	.byte	0x03, 0x50
        /*003a*/ 	.short	0x0000


	//----- nvinfo : EIATTR_MAXREG_COUNT
	.align		4
        /*003c*/ 	.byte	0x03, 0x1b
        /*003e*/ 	.short	0x00ff


	//----- nvinfo : EIATTR_NUM_BARRIERS
	.align		4
        /*0040*/ 	.byte	0x02, 0x4c
        /*0042*/ 	.byte	0x01
	.zero		1


	//----- nvinfo : EIATTR_MERCURY_ISA_VERSION
	.align		4
        /*0044*/ 	.byte	0x03, 0x5f
        /*0046*/ 	.short	0x0101


	//----- nvinfo : EIATTR_VRC_CTA_INIT_COUNT
	.align		4
        /*0048*/ 	.byte	0x02, 0x4a
	.zero		1
	.zero		1


	//----- nvinfo : EIATTR_EXIT_INSTR_OFFSETS
	.align		4
        /*004c*/ 	.byte	0x04, 0x1c
        /*004e*/ 	.short	(.L_73 - .L_72)


	//   ....[0]....
.L_72:
        /*0050*/ 	.word	0x00000060


	//   ....[1]....
        /*0054*/ 	.word	0x00000210


	//----- nvinfo : EIATTR_CRS_STACK_SIZE
	.align		4
.L_73:
        /*0058*/ 	.byte	0x04, 0x1e
        /*005a*/ 	.short	(.L_75 - .L_74)
.L_74:
        /*005c*/ 	.word	0x00000000


	//----- nvinfo : EIATTR_CBANK_PARAM_SIZE
	.align		4
.L_75:
        /*0060*/ 	.byte	0x03, 0x19
        /*0062*/ 	.short	0x0014


	//----- nvinfo : EIATTR_PARAM_CBANK
	.align		4
        /*0064*/ 	.byte	0x04, 0x0a
        /*0066*/ 	.short	(.L_77 - .L_76)
	.align		4
.L_76:
        /*0068*/ 	.word	index@(.nv.constant0._Z4scanPiS_i)
        /*006c*/ 	.short	0x0380
        /*006e*/ 	.short	0x0014


	//----- nvinfo : EIATTR_SW_WAR
	.align		4
.L_77:
        /*0070*/ 	.byte	0x04, 0x36
        /*0072*/ 	.short	(.L_79 - .L_78)
.L_78:
        /*0074*/ 	.word	0x00000008
.L_79:


//--------------------- .nv.callgraph             --------------------------
	.section	.nv.callgraph,"",@"SHT_CUDA_CALLGRAPH"
	.align	4
	.sectionentsize	8
	.align		4
        /*0000*/ 	.word	0x00000000
	.align		4
        /*0004*/ 	.word	0xffffffff
	.align		4
        /*0008*/ 	.word	0x00000000
	.align		4
        /*000c*/ 	.word	0xfffffffe
	.align		4
        /*0010*/ 	.word	0x00000000
	.align		4
        /*0014*/ 	.word	0xfffffffd
	.align		4
        /*0018*/ 	.word	0x00000000
	.align		4
        /*001c*/ 	.word	0xfffffffc


//--------------------- .text._Z7set_keyPiS_S_    --------------------------
	.section	.text._Z7set_keyPiS_S_,"ax",@progbits
	.align	128
        .global         _Z7set_keyPiS_S_
        .type           _Z7set_keyPiS_S_,@function
        .size           _Z7set_keyPiS_S_,(.L_x_8 - _Z7set_keyPiS_S_)
        .other          _Z7set_keyPiS_S_,@"STO_CUDA_ENTRY STV_DEFAULT"
_Z7set_keyPiS_S_:
.text._Z7set_keyPiS_S_:
[----:B------:R-:W-:Y:S01]  /*0000*/  LDC R1, c[0x0][0x37c] ;  /* 0x0000df00ff017b82 */ /* 0x000fe20000000800 */
[----:B------:R-:W0:Y:S07]  /*0010*/  S2R R0, SR_TID.X ;  /* 0x0000000000007919 */ /* 0x000e2e0000002100 */
[----:B------:R-:W0:Y:S01]  /*0020*/  S2UR UR6, SR_CTAID.X ;  /* 0x00000000000679c3 */ /* 0x000e220000002500 */
[----:B------:R-:W1:Y:S07]  /*0030*/  LDCU.64 UR4, c[0x0][0x358] ;  /* 0x00006b00ff0477ac */ /* 0x000e6e0008000a00 */
[----:B------:R-:W0:Y:S08]  /*0040*/  LDC R9, c[0x0][0x360] ;  /* 0x0000d800ff097b82 */ /* 0x000e300000000800 */
[----:B------:R-:W2:Y:S01]  /*0050*/  LDC.64 R4, c[0x0][0x390] ;  /* 0x0000e400ff047b82 */ /* 0x000ea20000000a00 */
[----:B0-----:R-:W-:-:S04]  /*0060*/  IMAD R9, R9, UR6, R0 ;  /* 0x0000000609097c24 */ /* 0x001fc8000f8e0200 */
[----:B--2---:R-:W-:-:S05]  /*0070*/  IMAD.WIDE R4, R9, 0x4, R4 ;  /* 0x0000000409047825 */ /* 0x004fca00078e0204 */
[----:B-1----:R-:W2:Y:S02]  /*0080*/  LDG.E R0, desc[UR4][R4.64] ;  /* 0x0000000404007981 */ /* 0x002ea4000c1e1900 */
[----:B--2---:R-:W-:-:S13]  /*0090*/  ISETP.GE.AND P0, PT, R0, 0x1, PT ;  /* 0x000000010000780c */ /* 0x004fda0003f06270 */
[----:B------:R-:W-:Y:S05]  /*00a0*/  @!P0 EXIT ;  /* 0x000000000000894d */ /* 0x000fea0003800000 */
[----:B------:R-:W0:Y:S08]  /*00b0*/  LDC.64 R2, c[0x0][0x388] ;  /* 0x0000e200ff027b82 */ /* 0x000e300000000a00 */
[----:B------:R-:W1:Y:S01]  /*00c0*/  LDC.64 R6, c[0x0][0x380] ;  /* 0x0000e000ff067b82 */ /* 0x000e620000000a00 */
[----:B0-----:R-:W-:-:S05]  /*00d0*/  IMAD.WIDE R2, R9, 0x4, R2 ;  /* 0x0000000409027825 */ /* 0x001fca00078e0202 */
[----:B------:R0:W5:Y:S02]  /*00e0*/  LDG.E R11, desc[UR4][R2.64] ;  /* 0x00000004020b7981 */ /* 0x000164000c1e1900 */
.L_x_0:
[----:B012--5:R-:W-:-:S05]  /*00f0*/  IMAD.WIDE R2, R11, 0x4, R6 ;  /* 0x000000040b027825 */ /* 0x027fca00078e0206 */
[----:B------:R2:W-:Y:S04]  /*0100*/  STG.E desc[UR4][R2.64], R9 ;  /* 0x0000000902007986 */ /* 0x0005e8000c101904 */
[----:B------:R-:W3:Y:S01]  /*0110*/  LDG.E R0, desc[UR4][R4.64] ;  /* 0x0000000404007981 */ /* 0x000ee2000c1e1900 */
[----:B------:R-:W-:Y:S02]  /*0120*/  IADD3 R11, PT, PT, R11, 0x1, RZ ;  /* 0x000000010b0b7810 */ /* 0x000fe40007ffe0ff */
[C---:B---3--:R-:W-:Y:S02]  /*0130*/  IADD3 R13, PT, PT, R0.reuse, -0x1, RZ ;  /* 0xffffffff000d7810 */ /* 0x048fe40007ffe0ff */
[----:B------:R-:W-:-:S03]  /*0140*/  ISETP.GT.AND P0, PT, R0, 0x1, PT ;  /* 0x000000010000780c */ /* 0x000fc60003f04270 */
[----:B------:R2:W-:Y:S10]  /*0150*/  STG.E desc[UR4][R4.64], R13 ;  /* 0x0000000d04007986 */ /* 0x0005f4000c101904 */
[----:B------:R-:W-:Y:S05]  /*0160*/  @P0 BRA `(.L_x_0) ;  /* 0xfffffffc00e00947 */ /* 0x000fea000383ffff */
[----:B------:R-:W-:Y:S05]  /*0170*/  EXIT ;  /* 0x000000000000794d */ /* 0x000fea0003800000 */
.L_x_1:
[----:B------:R-:W-:-:S00]  /*0180*/  BRA `(.L_x_1) ;  /* 0xfffffffc00fc7947 */ /* 0x000fc0000383ffff */
[----:B------:R-:W-:-:S00]  /*0190*/  NOP ;  /* 0x0000000000007918 */ /* 0x000fc00000000000 */
        /* <DEDUP_REMOVED lines=14> */
.L_x_8:


//--------------------- .text._Z10set_offsetPiS_  --------------------------
	.section	.text._Z10set_offsetPiS_,"ax",@progbits
	.align	128
        .global         _Z10set_offsetPiS_
        .type           _Z10set_offsetPiS_,@function
        .size           _Z10set_offsetPiS_,(.L_x_9 - _Z10set_offsetPiS_)
        .other          _Z10set_offsetPiS_,@"STO_CUDA_ENTRY STV_DEFAULT"
_Z10set_offsetPiS_:
.text._Z10set_offsetPiS_:
[----:B------:R-:W-:Y:S01]  /*0000*/  LDC R1, c[0x0][0x37c] ;  /* 0x0000df00ff017b82 */ /* 0x000fe20000000800 */
[----:B------:R-:W0:Y:S07]  /*0010*/  S2R R0, SR_TID.X ;  /* 0x0000000000007919 */ /* 0x000e2e0000002100 */
[----:B------:R-:W0:Y:S08]  /*0020*/  S2UR UR4, SR_CTAID.X ;  /* 0x00000000000479c3 */ /* 0x000e300000002500 */
[----:B------:R-:W0:Y:S02]  /*0030*/  LDC R7, c[0x0][0x360] ;  /* 0x0000d800ff077b82 */ /* 0x000e240000000800 */
[----:B0-----:R-:W-:-:S05]  /*0040*/  IMAD R7, R7, UR4, R0 ;  /* 0x0000000407077c24 */ /* 0x001fca000f8e0200 */
[----:B------:R-:W-:-:S13]  /*0050*/  ISETP.GE.AND P0, PT, R7, 0x1, PT ;  /* 0x000000010700780c */ /* 0x000fda0003f06270 */
[----:B------:R-:W-:Y:S05]  /*0060*/  @!P0 EXIT ;  /* 0x000000000000894d */ /* 0x000fea0003800000 */
[----:B------:R-:W0:Y:S01]  /*0070*/  LDC.64 R2, c[0x0][0x388] ;  /* 0x0000e200ff027b82 */ /* 0x000e220000000a00 */
[----:B------:R-:W1:Y:S01]  /*0080*/  LDCU.64 UR4, c[0x0][0x358] ;  /* 0x00006b00ff0477ac */ /* 0x000e620008000a00 */
[----:B------:R-:W-:-:S05]  /*0090*/  IADD3 R5, PT, PT, R7, -0x1, RZ ;  /* 0xffffffff07057810 */ /* 0x000fca0007ffe0ff */
[----:B0-----:R-:W-:Y:S02]  /*00a0*/  IMAD.WIDE.U32 R2, R5, 0x4, R2 ;  /* 0x0000000405027825 */ /* 0x001fe400078e0002 */
[----:B------:R-:W0:Y:S04]  /*00b0*/  LDC.64 R4, c[0x0][0x380] ;  /* 0x0000e000ff047b82 */ /* 0x000e280000000a00 */
[----:B-1----:R-:W2:Y:S01]  /*00c0*/  LDG.E R3, desc[UR4][R2.64] ;  /* 0x0000000402037981 */ /* 0x002ea2000c1e1900 */
[----:B0-----:R-:W-:-:S05]  /*00d0*/  IMAD.WIDE.U32 R4, R7, 0x4, R4 ;  /* 0x0000000407047825 */ /* 0x001fca00078e0004 */
[----:B--2---:R-:W-:Y:S01]  /*00e0*/  STG.E desc[UR4][R4.64], R3 ;  /* 0x0000000304007986 */ /* 0x004fe2000c101904 */
[----:B------:R-:W-:Y:S05]  /*00f0*/  EXIT ;  /* 0x000000000000794d */ /* 0x000fea0003800000 */
.L_x_2:
        /* <DEDUP_REMOVED lines=16> */
.L_x_9:


//--------------------- .text._Z10set_bucketPiS_  --------------------------
	.section	.text._Z10set_bucketPiS_,"ax",@progbits
	.align	128
        .global         _Z10set_bucketPiS_
        .type           _Z10set_bucketPiS_,@function
        .size           _Z10set_bucketPiS_,(.L_x_10 - _Z10set_bucketPiS_)
        .other          _Z10set_bucketPiS_,@"STO_CUDA_ENTRY STV_DEFAULT"
_Z10set_bucketPiS_:
.text._Z10set_bucketPiS_:
[----:B------:R-:W-:Y:S01]  /*0000*/  LDC R1, c[0x0][0x37c] ;  /* 0x0000df00ff017b82 */ /* 0x000fe20000000800 */
[----:B------:R-:W0:Y:S07]  /*0010*/  S2R R0, SR_TID.X ;  /* 0x0000000000007919 */ /* 0x000e2e0000002100 */
[----:B------:R-:W0:Y:S01]  /*0020*/  S2UR UR6, SR_CTAID.X ;  /* 0x00000000000679c3 */ /* 0x000e220000002500 */
[----:B------:R-:W1:Y:S07]  /*0030*/  LDCU.64 UR4, c[0x0][0x358] ;  /* 0x00006b00ff0477ac */ /* 0x000e6e0008000a00 */
[----:B------:R-:W0:Y:S08]  /*0040*/  LDC R5, c[0x0][0x360] ;  /* 0x0000d800ff057b82 */ /* 0x000e300000000800 */
[----:B------:R-:W2:Y:S01]  /*0050*/  LDC.64 R2, c[0x0][0x388] ;  /* 0x0000e200ff027b82 */ /* 0x000ea20000000a00 */
[----:B0-----:R-:W-:-:S04]  /*0060*/  IMAD R5, R5, UR6, R0 ;  /* 0x0000000605057c24 */ /* 0x001fc8000f8e0200 */
[----:B--2---:R-:W-:-:S03]  /*0070*/  IMAD.WIDE R2, R5, 0x4, R2 ;  /* 0x0000000405027825 */ /* 0x004fc600078e0202 */
[----:B------:R-:W0:Y:S03]  /*0080*/  LDC.64 R4, c[0x0][0x380] ;  /* 0x0000e000ff047b82 */ /* 0x000e260000000a00 */
[----:B-1----:R-:W0:Y:S01]  /*0090*/  LDG.E R3, desc[UR4][R2.64] ;  /* 0x0000000402037981 */ /* 0x002e22000c1e1900 */
[----:B------:R-:W-:Y:S02]  /*00a0*/  HFMA2 R7, -RZ, RZ, 0, 5.9604644775390625e-08 ;  /* 0x00000001ff077431 */ /* 0x000fe400000001ff */
[----:B0-----:R-:W-:-:S05]  /*00b0*/  IMAD.WIDE R4, R3, 0x4, R4 ;  /* 0x0000000403047825 */ /* 0x001fca00078e0204 */
[----:B------:R-:W-:Y:S01]  /*00c0*/  REDG.E.ADD.STRONG.GPU desc[UR4][R4.64], R7 ;  /* 0x000000070400798e */ /* 0x000fe2000c12e104 */
[----:B------:R-:W-:Y:S05]  /*00d0*/  EXIT ;  /* 0x000000000000794d */ /* 0x000fea0003800000 */
.L_x_3:
        /* <DEDUP_REMOVED lines=10> */
.L_x_10:


//--------------------- .text._Z4scanPiS_i        --------------------------
	.section	.text._Z4scanPiS_i,"ax",@progbits
	.align	128
        .global         _Z4scanPiS_i
        .type           _Z4scanPiS_i,@function
        .size           _Z4scanPiS_i,(.L_x_11 - _Z4scanPiS_i)
        .other          _Z4scanPiS_i,@"STO_CUDA_ENTRY STV_DEFAULT"
_Z4scanPiS_i:
.text._Z4scanPiS_i:
[----:B------:R-:W-:Y:S08]  /*0000*/  LDC R1, c[0x0][0x37c] ;  /* 0x0000df00ff017b82 */ /* 0x000ff00000000800 */
[----:B------:R-:W0:Y:S08]  /*0010*/  LDC R0, c[0x0][0x390] ;  /* 0x0000e400ff007b82 */ /* 0x000e300000000800 */
[----:B------:R-:W1:Y:S08]  /*0020*/  LDC R11, c[0x0][0x360] ;  /* 0x0000d800ff0b7b82 */ /* 0x000e700000000800 */
[----:B------:R-:W2:Y:S01]  /*0030*/  S2UR UR4, SR_CTAID.X ;  /* 0x00000000000479c3 */ /* 0x000ea20000002500 */
[----:B0-----:R-:W-:-:S02]  /*0040*/  ISETP.GE.AND P0, PT, R0, 0x2, PT ;  /* 0x000000020000780c */ /* 0x001fc40003f06270 */
[----:B------:R-:W0:Y:S11]  /*0050*/  S2R R0, SR_TID.X ;  /* 0x0000000000007919 */ /* 0x000e360000002100 */
[----:B-12---:R-:W-:Y:S05]  /*0060*/  @!P0 EXIT ;  /* 0x000000000000894d */ /* 0x006fea0003800000 */
[----:B------:R-:W1:Y:S01]  /*0070*/  LDC.64 R2, c[0x0][0x380] ;  /* 0x0000e000ff027b82 */ /* 0x000e620000000a00 */
[----:B0-----:R-:W-:Y:S01]  /*0080*/  IMAD R11, R11, UR4, R0 ;  /* 0x000000040b0b7c24 */ /* 0x001fe2000f8e0200 */
[----:B------:R-:W0:Y:S01]  /*0090*/  LDCU.64 UR6, c[0x0][0x358] ;  /* 0x00006b00ff0677ac */ /* 0x000e220008000a00 */
[----:B------:R-:W2:Y:S05]  /*00a0*/  LDCU UR5, c[0x0][0x390] ;  /* 0x00007200ff0577ac */ /* 0x000eaa0008000800 */
[----:B------:R-:W3:Y:S01]  /*00b0*/  LDC.64 R4, c[0x0][0x388] ;  /* 0x0000e200ff047b82 */ /* 0x000ee20000000a00 */
[----:B------:R-:W-:-:S07]  /*00c0*/  UMOV UR4, 0x1 ;  /* 0x0000000100047882 */ /* 0x000fce0000000000 */
[----:B------:R-:W4:Y:S01]  /*00d0*/  LDC.64 R8, c[0x0][0x388] ;  /* 0x0000e200ff087b82 */ /* 0x000f220000000a00 */
[----:B-1----:R-:W-:-:S04]  /*00e0*/  IMAD.WIDE R2, R11, 0x4, R2 ;  /* 0x000000040b027825 */ /* 0x002fc800078e0202 */
[----:B0-23--:R-:W-:-:S07]  /*00f0*/  IMAD.WIDE R4, R11, 0x4, R4 ;  /* 0x000000040b047825 */ /* 0x00dfce00078e0204 */
.L_x_6:
[----:B0-----:R-:W2:Y:S01]  /*0100*/  LDG.E R7, desc[UR6][R2.64] ;  /* 0x0000000602077981 */ /* 0x001ea2000c1e1900 */
[----:B------:R-:W-:Y:S01]  /*0110*/  ISETP.GE.AND P0, PT, R11, UR4, PT ;  /* 0x000000040b007c0c */ /* 0x000fe2000bf06270 */
[----:B------:R-:W-:Y:S02]  /*0120*/  BSSY.RECONVERGENT B0, `(.L_x_4) ;  /* 0x000000a000007945 */ /* 0x000fe40003800200 */
[----:B--2---:R0:W-:Y:S01]  /*0130*/  STG.E desc[UR6][R4.64], R7 ;  /* 0x0000000704007986 */ /* 0x0041e2000c101906 */
[----:B------:R-:W-:Y:S09]  /*0140*/  BAR.SYNC.DEFER_BLOCKING 0x0 ;  /* 0x0000000000007b1d */ /* 0x000ff20000010000 */
[----:B-1----:R-:W-:Y:S05]  /*0150*/  @!P0 BRA `(.L_x_5) ;  /* 0x0000000000188947 */ /* 0x002fea0003800000 */
[----:B0-----:R-:W-:Y:S01]  /*0160*/  IADD3 R7, PT, PT, R11, -UR4, RZ ;  /* 0x800000040b077c10 */ /* 0x001fe2000fffe0ff */
[----:B------:R-:W2:Y:S04]  /*0170*/  LDG.E R13, desc[UR6][R2.64] ;  /* 0x00000006020d7981 */ /* 0x000ea8000c1e1900 */
[----:B----4-:R-:W-:-:S06]  /*0180*/  IMAD.WIDE R6, R7, 0x4, R8 ;  /* 0x0000000407067825 */ /* 0x010fcc00078e0208 */
[----:B------:R-:W2:Y:S02]  /*0190*/  LDG.E R6, desc[UR6][R6.64] ;  /* 0x0000000606067981 */ /* 0x000ea4000c1e1900 */
[----:B--2---:R-:W-:-:S05]  /*01a0*/  IADD3 R13, PT, PT, R6, R13, RZ ;  /* 0x0000000d060d7210 */ /* 0x004fca0007ffe0ff */
[----:B------:R1:W-:Y:S02]  /*01b0*/  STG.E desc[UR6][R2.64], R13 ;  /* 0x0000000d02007986 */ /* 0x0003e4000c101906 */
.L_x_5:
[----:B------:R-:W-:Y:S05]  /*01c0*/  BSYNC.RECONVERGENT B0 ;  /* 0x0000000000007941 */ /* 0x000fea0003800200 */
.L_x_4:
[----:B------:R-:W-:Y:S01]  /*01d0*/  BAR.SYNC.DEFER_BLOCKING 0x0 ;  /* 0x0000000000007b1d */ /* 0x000fe20000010000 */
[----:B------:R-:W-:-:S04]  /*01e0*/  USHF.L.U32 UR4, UR4, 0x1, URZ ;  /* 0x0000000104047899 */ /* 0x000fc800080006ff */
[----:B------:R-:W-:-:S09]  /*01f0*/  UISETP.GE.AND UP0, UPT, UR4, UR5, UPT ;  /* 0x000000050400728c */ /* 0x000fd2000bf06270 */
[----:B------:R-:W-:Y:S05]  /*0200*/  BRA.U !UP0, `(.L_x_6) ;  /* 0xfffffffd08bc7547 */ /* 0x000fea000b83ffff */
[----:B------:R-:W-:Y:S05]  /*0210*/  EXIT ;  /* 0x000000000000794d */ /* 0x000fea0003800000 */
.L_x_7:
        /* <DEDUP_REMOVED lines=14> */
.L_x_11:


//--------------------- .nv.shared.reserved.0     --------------------------
	.section	.nv.shared.reserved.0,"aw",@nobits
	.weak		__nv_reservedSMEM_offset_0_alias
	.size		__nv_reservedSMEM_offset_0_alias, 0, 64
	.other		__nv_reservedSMEM_offset_0_alias,@"STO_CUDA_RESERVED_SHARED STV_DEFAULT"
__nv_reservedSMEM_offset_0_alias:
	.zero		0
	.zero		64


//--------------------- .nv.constant0._Z7set_keyPiS_S_ --------------------------
	.section	.nv.constant0._Z7set_keyPiS_S_,"a",@progbits
	.sectionflags	@""
	.align	4
.nv.constant0._Z7set_keyPiS_S_:
	.zero		920


//--------------------- .nv.constant0._Z10set_offsetPiS_ --------------------------
	.section	.nv.constant0._Z10set_offsetPiS_,"a",@progbits
	.sectionflags	@""
	.align	4
.nv.constant0._Z10set_offsetPiS_:
	.zero		912


//--------------------- .nv.constant0._Z10set_bucketPiS_ --------------------------
	.section	.nv.constant0._Z10set_bucketPiS_,"a",@progbits
	.sectionflags	@""
	.align	4
.nv.constant0._Z10set_bucketPiS_:
	.zero		912


//--------------------- .nv.constant0._Z4scanPiS_i --------------------------
	.section	.nv.constant0._Z4scanPiS_i,"a",@progbits
	.sectionflags	@""
	.align	4
.nv.constant0._Z4scanPiS_i:
	.zero		916


//--------------------- SYMBOLS --------------------------

	.type		.nv.reservedSmem.offset0,@object
	.size		.nv.reservedSmem.offset0,0x4
